//
// Generated by NVIDIA NVVM Compiler
//
// Compiler Build ID: CL-36424714
// Cuda compilation tools, release 13.0, V13.0.88
// Based on NVVM 20.0.0
//

.version 9.0
.target sm_100
.address_size 64

	// .globl	_Z10AddVectorsPKfS0_Pfi

.visible .entry _Z10AddVectorsPKfS0_Pfi(
	.param .u64 .ptr .align 1 _Z10AddVectorsPKfS0_Pfi_param_0,
	.param .u64 .ptr .align 1 _Z10AddVectorsPKfS0_Pfi_param_1,
	.param .u64 .ptr .align 1 _Z10AddVectorsPKfS0_Pfi_param_2,
	.param .u32 _Z10AddVectorsPKfS0_Pfi_param_3
)
{
	.reg .pred 	%p<3>;
	.reg .b32 	%r<12>;
	.reg .b32 	%f<4>;
	.reg .b64 	%rd<11>;

	ld.param.u64 	%rd4, [_Z10AddVectorsPKfS0_Pfi_param_0];
	ld.param.u64 	%rd5, [_Z10AddVectorsPKfS0_Pfi_param_1];
	ld.param.u64 	%rd6, [_Z10AddVectorsPKfS0_Pfi_param_2];
	ld.param.u32 	%r6, [_Z10AddVectorsPKfS0_Pfi_param_3];
	mov.u32 	%r7, %tid.x;
	mov.u32 	%r8, %ntid.x;
	mov.u32 	%r9, %ctaid.x;
	mad.lo.s32 	%r11, %r8, %r9, %r7;
	mov.u32 	%r10, %nctaid.x;
	mul.lo.s32 	%r2, %r8, %r10;
	mul.lo.s32 	%r3, %r6, %r2;
	setp.ge.s32 	%p1, %r11, %r3;
	@%p1 bra 	$L__BB0_3;
	cvta.to.global.u64 	%rd1, %rd4;
	cvta.to.global.u64 	%rd2, %rd5;
	cvta.to.global.u64 	%rd3, %rd6;
$L__BB0_2:
	mul.wide.s32 	%rd7, %r11, 4;
	add.s64 	%rd8, %rd1, %rd7;
	ld.global.f32 	%f1, [%rd8];
	add.s64 	%rd9, %rd2, %rd7;
	ld.global.f32 	%f2, [%rd9];
	add.f32 	%f3, %f1, %f2;
	add.s64 	%rd10, %rd3, %rd7;
	st.global.f32 	[%rd10], %f3;
	add.s32 	%r11, %r11, %r2;
	setp.lt.s32 	%p2, %r11, %r3;
	@%p2 bra 	$L__BB0_2;
$L__BB0_3:
	ret;

}


// ===== COMPILED SASS (sm_100) =====

	.target	sm_100

	.elftype	@"ET_EXEC"


//--------------------- .note.nv.tkinfo           --------------------------
	.section	.note.nv.tkinfo,"",@"SHT_NOTE"
	.sectionflags	@"SHF_NOTE_NV_TKINFO"
	.tkinfo
        /*0018*/ 	.word	0x00000002
        /*0030*/ 	.string	""
        /*0030*/ 	.string	"ptxas"
        /*0030*/ 	.string	"Cuda compilation tools, release 13.0, V13.0.88"
        /*0030*/ 	.string	"Build cuda_13.0.r13.0/compiler.36424714_0"
        /*0030*/ 	.string	"-arch sm_100 -m 64 "



//--------------------- .note.nv.cuinfo           --------------------------
	.section	.note.nv.cuinfo,"",@"SHT_NOTE"
	.sectionflags	@"SHF_NOTE_NV_CUINFO"
        /*0018*/ 	.short	0x0002
        /*001a*/ 	.short	0x0064
        /*001c*/ 	.short	0x0082
	.zero		2


//--------------------- .nv.info                  --------------------------
	.section	.nv.info,"",@"SHT_CUDA_INFO"
	.align	4


	//----- nvinfo : EIATTR_REGCOUNT
	.align		4
        /*0000*/ 	.byte	0x04, 0x2f
        /*0002*/ 	.short	(.L_1 - .L_0)
	.align		4
.L_0:
        /*0004*/ 	.word	index@(_Z10AddVectorsPKfS0_Pfi)
        /*0008*/ 	.word	0x00000014


	//----- nvinfo : EIATTR_FRAME_SIZE
	.align		4
.L_1:
        /*000c*/ 	.byte	0x04, 0x11
        /*000e*/ 	.short	(.L_3 - .L_2)
	.align		4
.L_2:
        /*0010*/ 	.word	index@(_Z10AddVectorsPKfS0_Pfi)
        /*0014*/ 	.word	0x00000000


	//----- nvinfo : EIATTR_MIN_STACK_SIZE
	.align		4
.L_3:
        /*0018*/ 	.byte	0x04, 0x12
        /*001a*/ 	.short	(.L_5 - .L_4)
	.align		4
.L_4:
        /*001c*/ 	.word	index@(_Z10AddVectorsPKfS0_Pfi)
        /*0020*/ 	.word	0x00000000
.L_5:


//--------------------- .nv.compat                --------------------------
	.section	.nv.compat,"",@"SHT_CUDA_COMPAT_INFO"
	.align	4
        /*0000*/ 	.byte	0x02, 0x09, 0x00, 0x00, 0x02, 0x02, 0x01, 0x00, 0x02, 0x05, 0x05, 0x00, 0x03, 0x07, 0x01, 0x01
        /*0010*/ 	.byte	0x02, 0x03, 0x00, 0x00, 0x02, 0x06, 0x01, 0x00, 0x04, 0x0b, 0x08, 0x00, 0x09, 0x00, 0x00, 0x00
        /*0020*/ 	.byte	0x00, 0x00, 0x00, 0x00


//--------------------- .nv.info._Z10AddVectorsPKfS0_Pfi --------------------------
	.section	.nv.info._Z10AddVectorsPKfS0_Pfi,"",@"SHT_CUDA_INFO"
	.sectionflags	@""
	.align	4


	//----- nvinfo : EIATTR_CUDA_API_VERSION
	.align		4
        /*0000*/ 	.byte	0x04, 0x37
        /*0002*/ 	.short	(.L_7 - .L_6)
.L_6:
        /*0004*/ 	.word	0x00000082


	//----- nvinfo : EIATTR_KPARAM_INFO
	.align		4
.L_7:
        /*0008*/ 	.byte	0x04, 0x17
        /*000a*/ 	.short	(.L_9 - .L_8)
.L_8:
        /*000c*/ 	.word	0x00000000
        /*0010*/ 	.short	0x0003
        /*0012*/ 	.short	0x0018
        /*0014*/ 	.byte	0x00, 0xf0, 0x11, 0x00


	//----- nvinfo : EIATTR_KPARAM_INFO
	.align		4
.L_9:
        /*0018*/ 	.byte	0x04, 0x17
        /*001a*/ 	.short	(.L_11 - .L_10)
.L_10:
        /*001c*/ 	.word	0x00000000
        /*0020*/ 	.short	0x0002
        /*0022*/ 	.short	0x0010
        /*0024*/ 	.byte	0x00, 0xf5, 0x21, 0x00


	//----- nvinfo : EIATTR_KPARAM_INFO
	.align		4
.L_11:
        /*0028*/ 	.byte	0x04, 0x17
        /*002a*/ 	.short	(.L_13 - .L_12)
.L_12:
        /*002c*/ 	.word	0x00000000
        /*0030*/ 	.short	0x0001
        /*0032*/ 	.short	0x0008
        /*0034*/ 	.byte	0x00, 0xf5, 0x21, 0x00


	//----- nvinfo : EIATTR_KPARAM_INFO
	.align		4
.L_13:
        /*0038*/ 	.byte	0x04, 0x17
        /*003a*/ 	.short	(.L_15 - .L_14)
.L_14:
        /*003c*/ 	.word	0x00000000
        /*0040*/ 	.short	0x0000
        /*0042*/ 	.short	0x0000
        /*0044*/ 	.byte	0x00, 0xf5, 0x21, 0x00


	//----- nvinfo : EIATTR_SPARSE_MMA_MASK
	.align		4
.L_15:
        /*0048*/ 	.byte	0x03, 0x50
        /*004a*/ 	.short	0x0000


	//----- nvinfo : EIATTR_MAXREG_COUNT
	.align		4
        /*004c*/ 	.byte	0x03, 0x1b
        /*004e*/ 	.short	0x00ff


	//----- nvinfo : EIATTR_MERCURY_ISA_VERSION
	.align		4
        /*0050*/ 	.byte	0x03, 0x5f
        /*0052*/ 	.short	0x0101


	//----- nvinfo : EIATTR_VRC_CTA_INIT_COUNT
	.align		4
        /*0054*/ 	.byte	0x02, 0x4a
	.zero		1
	.zero		1


	//----- nvinfo : EIATTR_EXIT_INSTR_OFFSETS
	.align		4
        /*0058*/ 	.byte	0x04, 0x1c
        /*005a*/ 	.short	(.L_17 - .L_16)


	//   ....[0]....
.L_16:
        /*005c*/ 	.word	0x000000a0


	//   ....[1]....
        /*0060*/ 	.word	0x000001d0


	//----- nvinfo : EIATTR_CRS_STACK_SIZE
	.align		4
.L_17:
        /*0064*/ 	.byte	0x04, 0x1e
        /*0066*/ 	.short	(.L_19 - .L_18)
.L_18:
        /*0068*/ 	.word	0x00000000


	//----- nvinfo : EIATTR_CBANK_PARAM_SIZE
	.align		4
.L_19:
        /*006c*/ 	.byte	0x03, 0x19
        /*006e*/ 	.short	0x001c


	//----- nvinfo : EIATTR_PARAM_CBANK
	.align		4
        /*0070*/ 	.byte	0x04, 0x0a
        /*0072*/ 	.short	(.L_21 - .L_20)
	.align		4
.L_20:
        /*0074*/ 	.word	index@(.nv.constant0._Z10AddVectorsPKfS0_Pfi)
        /*0078*/ 	.short	0x0380
        /*007a*/ 	.short	0x001c


	//----- nvinfo : EIATTR_SW_WAR
	.align		4
.L_21:
        /*007c*/ 	.byte	0x04, 0x36
        /*007e*/ 	.short	(.L_23 - .L_22)
.L_22:
        /*0080*/ 	.word	0x00000008
.L_23:


//--------------------- .nv.callgraph             --------------------------
	.section	.nv.callgraph,"",@"SHT_CUDA_CALLGRAPH"
	.align	4
	.sectionentsize	8
	.align		4
        /*0000*/ 	.word	0x00000000
	.align		4
        /*0004*/ 	.word	0xffffffff
	.align		4
        /*0008*/ 	.word	0x00000000
	.align		4
        /*000c*/ 	.word	0xfffffffe
	.align		4
        /*0010*/ 	.word	0x00000000
	.align		4
        /*0014*/ 	.word	0xfffffffd
	.align		4
        /*0018*/ 	.word	0x00000000
	.align		4
        /*001c*/ 	.word	0xfffffffc


//--------------------- .text._Z10AddVectorsPKfS0_Pfi --------------------------
	.section	.text._Z10AddVectorsPKfS0_Pfi,"ax",@progbits
	.align	128
        .global         _Z10AddVectorsPKfS0_Pfi
        .type           _Z10AddVectorsPKfS0_Pfi,@function
        .size           _Z10AddVectorsPKfS0_Pfi,(.L_x_2 - _Z10AddVectorsPKfS0_Pfi)
        .other          _Z10AddVectorsPKfS0_Pfi,@"STO_CUDA_ENTRY STV_DEFAULT"
_Z10AddVectorsPKfS0_Pfi:
.text._Z10AddVectorsPKfS0_Pfi:
[----:B------:R-:W-:Y:S01]  /*0000*/  LDC R1, c[0x0][0x37c] ;  /* 0x0000df00ff017b82 */ /* 0x000fe20000000800 */
[----:B------:R-:W0:Y:S01]  /*0010*/  S2R R0, SR_TID.X ;  /* 0x0000000000007919 */ /* 0x000e220000002100 */
[----:B------:R-:W1:Y:S01]  /*0020*/  LDCU UR6, c[0x0][0x360] ;  /* 0x00006c00ff0677ac */ /* 0x000e620008000800 */
[----:B------:R-:W0:Y:S01]  /*0030*/  S2R R3, SR_CTAID.X ;  /* 0x0000000000037919 */ /* 0x000e220000002500 */
[----:B------:R-:W1:Y:S01]  /*0040*/  LDCU UR4, c[0x0][0x370] ;  /* 0x00006e00ff0477ac */ /* 0x000e620008000800 */
[----:B------:R-:W2:Y:S01]  /*0050*/  LDCU UR5, c[0x0][0x398] ;  /* 0x00007300ff0577ac */ /* 0x000ea20008000800 */
[----:B-1----:R-:W-:-:S04]  /*0060*/  UIMAD UR4, UR6, UR4, URZ ;  /* 0x00000004060472a4 */ /* 0x002fc8000f8e02ff */
[----:B--2---:R-:W-:Y:S01]  /*0070*/  UIMAD UR5, UR4, UR5, URZ ;  /* 0x00000005040572a4 */ /* 0x004fe2000f8e02ff */
[----:B0-----:R-:W-:-:S05]  /*0080*/  IMAD R0, R3, UR6, R0 ;  /* 0x0000000603007c24 */ /* 0x001fca000f8e0200 */
[----:B------:R-:W-:-:S13]  /*0090*/  ISETP.GE.AND P0, PT, R0, UR5, PT ;  /* 0x0000000500007c0c */ /* 0x000fda000bf06270 */
[----:B------:R-:W-:Y:S05]  /*00a0*/  @P0 EXIT ;  /* 0x000000000000094d */ /* 0x000fea0003800000 */
[----:B------:R-:W0:Y:S08]  /*00b0*/  LDC.64 R16, c[0x0][0x358] ;  /* 0x0000d600ff107b82 */ /* 0x000e300000000a00 */
[----:B------:R-:W1:Y:S08]  /*00c0*/  LDC.64 R12, c[0x0][0x390] ;  /* 0x0000e400ff0c7b82 */ /* 0x000e700000000a00 */
[----:B------:R-:W2:Y:S08]  /*00d0*/  LDC.64 R8, c[0x0][0x380] ;  /* 0x0000e000ff087b82 */ /* 0x000eb00000000a00 */
[----:B------:R-:W3:Y:S02]  /*00e0*/  LDC.64 R10, c[0x0][0x388] ;  /* 0x0000e200ff0a7b82 */ /* 0x000ee40000000a00 */
.L_x_0:
[----:B0-----:R-:W-:Y:S01]  /*00f0*/  R2UR UR6, R16 ;  /* 0x00000000100672ca */ /* 0x001fe200000e0000 */
[----:B--2---:R-:W-:Y:S01]  /*0100*/  IMAD.WIDE R2, R0, 0x4, R8 ;  /* 0x0000000400027825 */ /* 0x004fe200078e0208 */
[C---:B------:R-:W-:Y:S02]  /*0110*/  R2UR UR7, R17.reuse ;  /* 0x00000000110772ca */ /* 0x040fe400000e0000 */
[----:B------:R-:W-:Y:S01]  /*0120*/  R2UR UR8, R16 ;  /* 0x00000000100872ca */ /* 0x000fe200000e0000 */
[----:B---3--:R-:W-:Y:S01]  /*0130*/  IMAD.WIDE R4, R0, 0x4, R10 ;  /* 0x0000000400047825 */ /* 0x008fe200078e020a */
[----:B------:R-:W-:-:S09]  /*0140*/  R2UR UR9, R17 ;  /* 0x00000000110972ca */ /* 0x000fd200000e0000 */
[----:B------:R-:W2:Y:S04]  /*0150*/  LDG.E R2, desc[UR6][R2.64] ;  /* 0x0000000602027981 */ /* 0x000ea8000c1e1900 */
[----:B------:R-:W2:Y:S01]  /*0160*/  LDG.E R5, desc[UR8][R4.64] ;  /* 0x0000000804057981 */ /* 0x000ea2000c1e1900 */
[C---:B-1--4-:R-:W-:Y:S01]  /*0170*/  IMAD.WIDE R6, R0.reuse, 0x4, R12 ;  /* 0x0000000400067825 */ /* 0x052fe200078e020c */
[----:B------:R-:W-:-:S04]  /*0180*/  IADD3 R0, PT, PT, R0, UR4, RZ ;  /* 0x0000000400007c10 */ /* 0x000fc8000fffe0ff */
[----:B------:R-:W-:Y:S01]  /*0190*/  ISETP.GE.AND P0, PT, R0, UR5, PT ;  /* 0x0000000500007c0c */ /* 0x000fe2000bf06270 */
[----:B--2---:R-:W-:-:S05]  /*01a0*/  FADD R15, R2, R5 ;  /* 0x00000005020f7221 */ /* 0x004fca0000000000 */
[----:B------:R4:W-:Y:S07]  /*01b0*/  STG.E desc[UR6][R6.64], R15 ;  /* 0x0000000f06007986 */ /* 0x0009ee000c101906 */
[----:B------:R-:W-:Y:S05]  /*01c0*/  @!P0 BRA `(.L_x_0) ;  /* 0xfffffffc00c88947 */ /* 0x000fea000383ffff */
[----:B------:R-:W-:Y:S05]  /*01d0*/  EXIT ;  /* 0x000000000000794d */ /* 0x000fea0003800000 */
.L_x_1:
[----:B------:R-:W-:-:S00]  /*01e0*/  BRA `(.L_x_1) ;  /* 0xfffffffc00fc7947 */ /* 0x000fc0000383ffff */
[----:B------:R-:W-:-:S00]  /*01f0*/  NOP ;  /* 0x0000000000007918 */ /* 0x000fc00000000000 */
        /* <DEDUP_REMOVED lines=8> */
.L_x_2:


//--------------------- .nv.shared.reserved.0     --------------------------
	.section	.nv.shared.reserved.0,"aw",@nobits
	.weak		__nv_reservedSMEM_offset_0_alias
	.size		__nv_reservedSMEM_offset_0_alias, 0, 64
	.other		__nv_reservedSMEM_offset_0_alias,@"STO_CUDA_RESERVED_SHARED STV_DEFAULT"
__nv_reservedSMEM_offset_0_alias:
	.zero		0
	.zero		64


//--------------------- .nv.constant0._Z10AddVectorsPKfS0_Pfi --------------------------
	.section	.nv.constant0._Z10AddVectorsPKfS0_Pfi,"a",@progbits
	.sectionflags	@""
	.align	4
.nv.constant0._Z10AddVectorsPKfS0_Pfi:
	.zero		924


//--------------------- SYMBOLS --------------------------

	.type		.nv.reservedSmem.offset0,@object
	.size		.nv.reservedSmem.offset0,0x4
